//
// Generated by NVIDIA NVVM Compiler
//
// Compiler Build ID: CL-36424714
// Cuda compilation tools, release 13.0, V13.0.88
// Based on NVVM 20.0.0
//

.version 9.0
.target sm_100
.address_size 64

	// .globl	_Z9markSmIdsPii

.visible .entry _Z9markSmIdsPii(
	.param .u64 .ptr .align 1 _Z9markSmIdsPii_param_0,
	.param .u32 _Z9markSmIdsPii_param_1
)
{
	.reg .pred 	%p<8>;
	.reg .b32 	%r<37>;
	.reg .b32 	%f<40>;
	.reg .b64 	%rd<7>;

	ld.param.u64 	%rd2, [_Z9markSmIdsPii_param_0];
	ld.param.u32 	%r20, [_Z9markSmIdsPii_param_1];
	cvta.to.global.u64 	%rd1, %rd2;
	mov.u32 	%r1, %tid.x;
	setp.ne.s32 	%p1, %r1, 0;
	@%p1 bra 	$L__BB0_2;
	// begin inline asm
	mov.u32 %r21, %smid;
	// end inline asm
	mov.u32 	%r22, %ctaid.x;
	mul.wide.u32 	%rd3, %r22, 4;
	add.s64 	%rd4, %rd1, %rd3;
	st.global.u32 	[%rd4], %r21;
$L__BB0_2:
	mov.u32 	%r2, %ctaid.x;
	mov.u32 	%r23, %ntid.x;
	mul.lo.s32 	%r3, %r2, %r23;
	add.s32 	%r4, %r3, %r1;
	setp.lt.s32 	%p2, %r20, 1;
	mov.f32 	%f39, 0f00000000;
	@%p2 bra 	$L__BB0_9;
	and.b32  	%r5, %r20, 3;
	setp.lt.u32 	%p3, %r20, 4;
	mov.f32 	%f39, 0f00000000;
	mov.b32 	%r34, 0;
	@%p3 bra 	$L__BB0_6;
	and.b32  	%r34, %r20, 2147483644;
	neg.s32 	%r33, %r34;
	add.s32 	%r32, %r4, 3;
	mov.f32 	%f39, 0f00000000;
$L__BB0_5:
	add.s32 	%r25, %r32, -2;
	add.s32 	%r26, %r32, -3;
	cvt.rn.f32.s32 	%f12, %r26;
	mul.f32 	%f13, %f12, 0f38D1B717;
	sin.approx.f32 	%f14, %f13;
	cos.approx.f32 	%f15, %f13;
	fma.rn.f32 	%f16, %f14, %f15, %f39;
	cvt.rn.f32.s32 	%f17, %r25;
	mul.f32 	%f18, %f17, 0f38D1B717;
	sin.approx.f32 	%f19, %f18;
	cos.approx.f32 	%f20, %f18;
	fma.rn.f32 	%f21, %f19, %f20, %f16;
	add.s32 	%r27, %r32, -1;
	cvt.rn.f32.s32 	%f22, %r27;
	mul.f32 	%f23, %f22, 0f38D1B717;
	sin.approx.f32 	%f24, %f23;
	cos.approx.f32 	%f25, %f23;
	fma.rn.f32 	%f26, %f24, %f25, %f21;
	cvt.rn.f32.s32 	%f27, %r32;
	mul.f32 	%f28, %f27, 0f38D1B717;
	sin.approx.f32 	%f29, %f28;
	cos.approx.f32 	%f30, %f28;
	fma.rn.f32 	%f39, %f29, %f30, %f26;
	add.s32 	%r33, %r33, 4;
	add.s32 	%r32, %r32, 4;
	setp.ne.s32 	%p4, %r33, 0;
	@%p4 bra 	$L__BB0_5;
$L__BB0_6:
	setp.eq.s32 	%p5, %r5, 0;
	@%p5 bra 	$L__BB0_9;
	add.s32 	%r28, %r1, %r34;
	add.s32 	%r36, %r28, %r3;
	neg.s32 	%r35, %r5;
$L__BB0_8:
	.pragma "nounroll";
	cvt.rn.f32.s32 	%f31, %r36;
	mul.f32 	%f32, %f31, 0f38D1B717;
	sin.approx.f32 	%f33, %f32;
	cos.approx.f32 	%f34, %f32;
	fma.rn.f32 	%f39, %f33, %f34, %f39;
	add.s32 	%r36, %r36, 1;
	add.s32 	%r35, %r35, 1;
	setp.ne.s32 	%p6, %r35, 0;
	@%p6 bra 	$L__BB0_8;
$L__BB0_9:
	setp.ne.s32 	%p7, %r4, 0;
	@%p7 bra 	$L__BB0_11;
	cvt.rzi.s32.f32 	%r29, %f39;
	mul.wide.u32 	%rd5, %r2, 4;
	add.s64 	%rd6, %rd1, %rd5;
	ld.global.u32 	%r30, [%rd6];
	xor.b32  	%r31, %r30, %r29;
	st.global.u32 	[%rd6], %r31;
$L__BB0_11:
	ret;

}


// ===== COMPILED SASS (sm_100) =====

	.target	sm_100

	.elftype	@"ET_EXEC"


//--------------------- .note.nv.tkinfo           --------------------------
	.section	.note.nv.tkinfo,"",@"SHT_NOTE"
	.sectionflags	@"SHF_NOTE_NV_TKINFO"
	.tkinfo
        /*0018*/ 	.word	0x00000002
        /*0030*/ 	.string	""
        /*0030*/ 	.string	"ptxas"
        /*0030*/ 	.string	"Cuda compilation tools, release 13.0, V13.0.88"
        /*0030*/ 	.string	"Build cuda_13.0.r13.0/compiler.36424714_0"
        /*0030*/ 	.string	"-arch sm_100 -m 64 "



//--------------------- .note.nv.cuinfo           --------------------------
	.section	.note.nv.cuinfo,"",@"SHT_NOTE"
	.sectionflags	@"SHF_NOTE_NV_CUINFO"
        /*0018*/ 	.short	0x0002
        /*001a*/ 	.short	0x0064
        /*001c*/ 	.short	0x0082
	.zero		2


//--------------------- .nv.info                  --------------------------
	.section	.nv.info,"",@"SHT_CUDA_INFO"
	.align	4


	//----- nvinfo : EIATTR_REGCOUNT
	.align		4
        /*0000*/ 	.byte	0x04, 0x2f
        /*0002*/ 	.short	(.L_1 - .L_0)
	.align		4
.L_0:
        /*0004*/ 	.word	index@(_Z9markSmIdsPii)
        /*0008*/ 	.word	0x00000014


	//----- nvinfo : EIATTR_FRAME_SIZE
	.align		4
.L_1:
        /*000c*/ 	.byte	0x04, 0x11
        /*000e*/ 	.short	(.L_3 - .L_2)
	.align		4
.L_2:
        /*0010*/ 	.word	index@(_Z9markSmIdsPii)
        /*0014*/ 	.word	0x00000000


	//----- nvinfo : EIATTR_MIN_STACK_SIZE
	.align		4
.L_3:
        /*0018*/ 	.byte	0x04, 0x12
        /*001a*/ 	.short	(.L_5 - .L_4)
	.align		4
.L_4:
        /*001c*/ 	.word	index@(_Z9markSmIdsPii)
        /*0020*/ 	.word	0x00000000
.L_5:


//--------------------- .nv.compat                --------------------------
	.section	.nv.compat,"",@"SHT_CUDA_COMPAT_INFO"
	.align	4
        /*0000*/ 	.byte	0x02, 0x09, 0x00, 0x00, 0x02, 0x02, 0x01, 0x00, 0x02, 0x05, 0x05, 0x00, 0x03, 0x07, 0x01, 0x01
        /*0010*/ 	.byte	0x02, 0x03, 0x00, 0x00, 0x02, 0x06, 0x01, 0x00, 0x04, 0x0b, 0x08, 0x00, 0x09, 0x00, 0x00, 0x00
        /*0020*/ 	.byte	0x00, 0x00, 0x00, 0x00


//--------------------- .nv.info._Z9markSmIdsPii  --------------------------
	.section	.nv.info._Z9markSmIdsPii,"",@"SHT_CUDA_INFO"
	.sectionflags	@""
	.align	4


	//----- nvinfo : EIATTR_CUDA_API_VERSION
	.align		4
        /*0000*/ 	.byte	0x04, 0x37
        /*0002*/ 	.short	(.L_7 - .L_6)
.L_6:
        /*0004*/ 	.word	0x00000082


	//----- nvinfo : EIATTR_KPARAM_INFO
	.align		4
.L_7:
        /*0008*/ 	.byte	0x04, 0x17
        /*000a*/ 	.short	(.L_9 - .L_8)
.L_8:
        /*000c*/ 	.word	0x00000000
        /*0010*/ 	.short	0x0001
        /*0012*/ 	.short	0x0008
        /*0014*/ 	.byte	0x00, 0xf0, 0x11, 0x00


	//----- nvinfo : EIATTR_KPARAM_INFO
	.align		4
.L_9:
        /*0018*/ 	.byte	0x04, 0x17
        /*001a*/ 	.short	(.L_11 - .L_10)
.L_10:
        /*001c*/ 	.word	0x00000000
        /*0020*/ 	.short	0x0000
        /*0022*/ 	.short	0x0000
        /*0024*/ 	.byte	0x00, 0xf5, 0x21, 0x00


	//----- nvinfo : EIATTR_SPARSE_MMA_MASK
	.align		4
.L_11:
        /*0028*/ 	.byte	0x03, 0x50
        /*002a*/ 	.short	0x0000


	//----- nvinfo : EIATTR_MAXREG_COUNT
	.align		4
        /*002c*/ 	.byte	0x03, 0x1b
        /*002e*/ 	.short	0x00ff


	//----- nvinfo : EIATTR_MERCURY_ISA_VERSION
	.align		4
        /*0030*/ 	.byte	0x03, 0x5f
        /*0032*/ 	.short	0x0101


	//----- nvinfo : EIATTR_VRC_CTA_INIT_COUNT
	.align		4
        /*0034*/ 	.byte	0x02, 0x4a
	.zero		1
	.zero		1


	//----- nvinfo : EIATTR_EXIT_INSTR_OFFSETS
	.align		4
        /*0038*/ 	.byte	0x04, 0x1c
        /*003a*/ 	.short	(.L_13 - .L_12)


	//   ....[0]....
.L_12:
        /*003c*/ 	.word	0x00000470


	//   ....[1]....
        /*0040*/ 	.word	0x000004e0


	//----- nvinfo : EIATTR_CBANK_PARAM_SIZE
	.align		4
.L_13:
        /*0044*/ 	.byte	0x03, 0x19
        /*0046*/ 	.short	0x000c


	//----- nvinfo : EIATTR_PARAM_CBANK
	.align		4
        /*0048*/ 	.byte	0x04, 0x0a
        /*004a*/ 	.short	(.L_15 - .L_14)
	.align		4
.L_14:
        /*004c*/ 	.word	index@(.nv.constant0._Z9markSmIdsPii)
        /*0050*/ 	.short	0x0380
        /*0052*/ 	.short	0x000c


	//----- nvinfo : EIATTR_SW_WAR
	.align		4
.L_15:
        /*0054*/ 	.byte	0x04, 0x36
        /*0056*/ 	.short	(.L_17 - .L_16)
.L_16:
        /*0058*/ 	.word	0x00000008
.L_17:


//--------------------- .nv.callgraph             --------------------------
	.section	.nv.callgraph,"",@"SHT_CUDA_CALLGRAPH"
	.align	4
	.sectionentsize	8
	.align		4
        /*0000*/ 	.word	0x00000000
	.align		4
        /*0004*/ 	.word	0xffffffff
	.align		4
        /*0008*/ 	.word	0x00000000
	.align		4
        /*000c*/ 	.word	0xfffffffe
	.align		4
        /*0010*/ 	.word	0x00000000
	.align		4
        /*0014*/ 	.word	0xfffffffd
	.align		4
        /*0018*/ 	.word	0x00000000
	.align		4
        /*001c*/ 	.word	0xfffffffc


//--------------------- .text._Z9markSmIdsPii     --------------------------
	.section	.text._Z9markSmIdsPii,"ax",@progbits
	.align	128
        .global         _Z9markSmIdsPii
        .type           _Z9markSmIdsPii,@function
        .size           _Z9markSmIdsPii,(.L_x_5 - _Z9markSmIdsPii)
        .other          _Z9markSmIdsPii,@"STO_CUDA_ENTRY STV_DEFAULT"
_Z9markSmIdsPii:
.text._Z9markSmIdsPii:
[----:B------:R-:W-:Y:S01]  /*0000*/  LDC R1, c[0x0][0x37c] ;  /* 0x0000df00ff017b82 */ /* 0x000fe20000000800 */
[----:B------:R-:W0:Y:S01]  /*0010*/  S2R R2, SR_TID.X ;  /* 0x0000000000027919 */ /* 0x000e220000002100 */
[----:B------:R-:W1:Y:S01]  /*0020*/  LDCU.64 UR8, c[0x0][0x358] ;  /* 0x00006b00ff0877ac */ /* 0x000e620008000a00 */
[----:B------:R-:W-:Y:S01]  /*0030*/  HFMA2 R3, -RZ, RZ, 0, 0 ;  /* 0x00000000ff037431 */ /* 0x000fe200000001ff */
[----:B------:R-:W2:Y:S01]  /*0040*/  S2R R0, SR_CTAID.X ;  /* 0x0000000000007919 */ /* 0x000ea20000002500 */
[----:B------:R-:W3:Y:S02]  /*0050*/  LDCU UR6, c[0x0][0x388] ;  /* 0x00007100ff0677ac */ /* 0x000ee40008000800 */
[----:B---3--:R-:W-:Y:S01]  /*0060*/  UISETP.GE.AND UP0, UPT, UR6, 0x1, UPT ;  /* 0x000000010600788c */ /* 0x008fe2000bf06270 */
[----:B0-----:R-:W-:-:S13]  /*0070*/  ISETP.NE.AND P0, PT, R2, RZ, PT ;  /* 0x000000ff0200720c */ /* 0x001fda0003f05270 */
[----:B------:R-:W1:Y:S01]  /*0080*/  @!P0 S2R R9, SR_VIRTUALSMID ;  /* 0x0000000000098919 */ /* 0x000e620000004300 */
[----:B------:R-:W0:Y:S01]  /*0090*/  @!P0 LDC.64 R6, c[0x0][0x380] ;  /* 0x0000e000ff068b82 */ /* 0x000e220000000a00 */
[----:B------:R-:W2:Y:S02]  /*00a0*/  LDCU UR4, c[0x0][0x360] ;  /* 0x00006c00ff0477ac */ /* 0x000ea40008000800 */
[C---:B--2---:R-:W-:Y:S02]  /*00b0*/  IMAD R5, R0.reuse, UR4, RZ ;  /* 0x0000000400057c24 */ /* 0x044fe4000f8e02ff */
[----:B0-----:R-:W-:-:S03]  /*00c0*/  @!P0 IMAD.WIDE.U32 R6, R0, 0x4, R6 ;  /* 0x0000000400068825 */ /* 0x001fc600078e0006 */
[----:B------:R-:W-:Y:S02]  /*00d0*/  IADD3 R4, PT, PT, R5, R2, RZ ;  /* 0x0000000205047210 */ /* 0x000fe40007ffe0ff */
[----:B-1----:R0:W-:Y:S01]  /*00e0*/  @!P0 STG.E desc[UR8][R6.64], R9 ;  /* 0x0000000906008986 */ /* 0x0021e2000c101908 */
[----:B------:R-:W-:Y:S05]  /*00f0*/  BRA.U !UP0, `(.L_x_0) ;  /* 0x0000000108d87547 */ /* 0x000fea000b800000 */
[----:B------:R-:W-:Y:S01]  /*0100*/  UISETP.GE.U32.AND UP1, UPT, UR6, 0x4, UPT ;  /* 0x000000040600788c */ /* 0x000fe2000bf26070 */
[----:B------:R-:W-:Y:S01]  /*0110*/  MOV R3, RZ ;  /* 0x000000ff00037202 */ /* 0x000fe20000000f00 */
[----:B------:R-:W-:Y:S01]  /*0120*/  ULOP3.LUT UR5, UR6, 0x3, URZ, 0xc0, !UPT ;  /* 0x0000000306057892 */ /* 0x000fe2000f8ec0ff */
[----:B------:R-:W-:-:S03]  /*0130*/  UMOV UR4, URZ ;  /* 0x000000ff00047c82 */ /* 0x000fc60008000000 */
[----:B------:R-:W-:-:S03]  /*0140*/  UISETP.NE.AND UP0, UPT, UR5, URZ, UPT ;  /* 0x000000ff0500728c */ /* 0x000fc6000bf05270 */
[----:B------:R-:W-:Y:S08]  /*0150*/  BRA.U !UP1, `(.L_x_1) ;  /* 0x00000001098c7547 */ /* 0x000ff0000b800000 */
[----:B------:R-:W-:Y:S01]  /*0160*/  ULOP3.LUT UR4, UR6, 0x7ffffffc, URZ, 0xc0, !UPT ;  /* 0x7ffffffc06047892 */ /* 0x000fe2000f8ec0ff */
[----:B0-----:R-:W-:Y:S02]  /*0170*/  IADD3 R6, PT, PT, R4, 0x3, RZ ;  /* 0x0000000304067810 */ /* 0x001fe40007ffe0ff */
[----:B------:R-:W-:Y:S01]  /*0180*/  MOV R3, RZ ;  /* 0x000000ff00037202 */ /* 0x000fe20000000f00 */
[----:B------:R-:W-:-:S12]  /*0190*/  UIADD3 UR6, UPT, UPT, -UR4, URZ, URZ ;  /* 0x000000ff04067290 */ /* 0x000fd8000fffe1ff */
.L_x_2:
[C---:B------:R-:W-:Y:S01]  /*01a0*/  IADD3 R7, PT, PT, R6.reuse, -0x3, RZ ;  /* 0xfffffffd06077810 */ /* 0x040fe20007ffe0ff */
[----:B------:R-:W-:Y:S01]  /*01b0*/  UIADD3 UR6, UPT, UPT, UR6, 0x4, URZ ;  /* 0x0000000406067890 */ /* 0x000fe2000fffe0ff */
[----:B------:R-:W-:Y:S02]  /*01c0*/  I2FP.F32.S32 R8, R6 ;  /* 0x0000000600087245 */ /* 0x000fe40000201400 */
[----:B------:R-:W-:Y:S01]  /*01d0*/  I2FP.F32.S32 R7, R7 ;  /* 0x0000000700077245 */ /* 0x000fe20000201400 */
[----:B------:R-:W-:Y:S01]  /*01e0*/  UISETP.NE.AND UP1, UPT, UR6, URZ, UPT ;  /* 0x000000ff0600728c */ /* 0x000fe2000bf25270 */
[----:B------:R-:W-:Y:S01]  /*01f0*/  IADD3 R10, PT, PT, R6, -0x1, RZ ;  /* 0xffffffff060a7810 */ /* 0x000fe20007ffe0ff */
[----:B------:R-:W-:Y:S02]  /*0200*/  FMUL R8, R8, 9.9999997473787516356e-05 ;  /* 0x38d1b71708087820 */ /* 0x000fe40000400000 */
[----:B------:R-:W-:Y:S01]  /*0210*/  FMUL R7, R7, 9.9999997473787516356e-05 ;  /* 0x38d1b71707077820 */ /* 0x000fe20000400000 */
[----:B------:R-:W-:Y:S01]  /*0220*/  I2FP.F32.S32 R11, R10 ;  /* 0x0000000a000b7245 */ /* 0x000fe20000201400 */
[----:B------:R-:W-:-:S02]  /*0230*/  FMUL.RZ R13, R8, 0.15915493667125701904 ;  /* 0x3e22f983080d7820 */ /* 0x000fc4000040c000 */
[----:B------:R-:W-:Y:S01]  /*0240*/  FMUL.RZ R15, R7, 0.15915493667125701904 ;  /* 0x3e22f983070f7820 */ /* 0x000fe2000040c000 */
[C---:B------:R-:W-:Y:S01]  /*0250*/  IADD3 R7, PT, PT, R6.reuse, -0x2, RZ ;  /* 0xfffffffe06077810 */ /* 0x040fe20007ffe0ff */
[----:B------:R-:W-:Y:S01]  /*0260*/  FMUL R11, R11, 9.9999997473787516356e-05 ;  /* 0x38d1b7170b0b7820 */ /* 0x000fe20000400000 */
[----:B------:R-:W-:Y:S01]  /*0270*/  MUFU.SIN R14, R13 ;  /* 0x0000000d000e7308 */ /* 0x000fe20000000400 */
[----:B------:R-:W-:Y:S02]  /*0280*/  IADD3 R6, PT, PT, R6, 0x4, RZ ;  /* 0x0000000406067810 */ /* 0x000fe40007ffe0ff */
[----:B------:R-:W-:Y:S01]  /*0290*/  I2FP.F32.S32 R7, R7 ;  /* 0x0000000700077245 */ /* 0x000fe20000201400 */
[----:B------:R-:W-:-:S04]  /*02a0*/  FMUL.RZ R17, R11, 0.15915493667125701904 ;  /* 0x3e22f9830b117820 */ /* 0x000fc8000040c000 */
[----:B------:R-:W-:Y:S01]  /*02b0*/  FMUL R9, R7, 9.9999997473787516356e-05 ;  /* 0x38d1b71707097820 */ /* 0x000fe20000400000 */
[----:B------:R-:W-:Y:S03]  /*02c0*/  MUFU.SIN R8, R15 ;  /* 0x0000000f00087308 */ /* 0x000fe60000000400 */
[----:B------:R-:W-:-:S05]  /*02d0*/  FMUL.RZ R16, R9, 0.15915493667125701904 ;  /* 0x3e22f98309107820 */ /* 0x000fca000040c000 */
[----:B------:R-:W0:Y:S08]  /*02e0*/  MUFU.COS R7, R15 ;  /* 0x0000000f00077308 */ /* 0x000e300000000000 */
[----:B------:R-:W-:Y:S08]  /*02f0*/  MUFU.SIN R10, R16 ;  /* 0x00000010000a7308 */ /* 0x000ff00000000400 */
[----:B------:R-:W1:Y:S01]  /*0300*/  MUFU.COS R9, R16 ;  /* 0x0000001000097308 */ /* 0x000e620000000000 */
[----:B0-----:R-:W-:-:S07]  /*0310*/  FFMA R7, R8, R7, R3 ;  /* 0x0000000708077223 */ /* 0x001fce0000000003 */
[----:B------:R-:W-:Y:S08]  /*0320*/  MUFU.SIN R12, R17 ;  /* 0x00000011000c7308 */ /* 0x000ff00000000400 */
[----:B------:R-:W0:Y:S01]  /*0330*/  MUFU.COS R11, R17 ;  /* 0x00000011000b7308 */ /* 0x000e220000000000 */
[----:B-1----:R-:W-:-:S07]  /*0340*/  FFMA R7, R10, R9, R7 ;  /* 0x000000090a077223 */ /* 0x002fce0000000007 */
[----:B------:R-:W1:Y:S01]  /*0350*/  MUFU.COS R13, R13 ;  /* 0x0000000d000d7308 */ /* 0x000e620000000000 */
[----:B0-----:R-:W-:-:S04]  /*0360*/  FFMA R7, R12, R11, R7 ;  /* 0x0000000b0c077223 */ /* 0x001fc80000000007 */
[----:B-1----:R-:W-:Y:S01]  /*0370*/  FFMA R3, R14, R13, R7 ;  /* 0x0000000d0e037223 */ /* 0x002fe20000000007 */
[----:B------:R-:W-:Y:S06]  /*0380*/  BRA.U UP1, `(.L_x_2) ;  /* 0xfffffffd01847547 */ /* 0x000fec000b83ffff */
.L_x_1:
[----:B------:R-:W-:Y:S05]  /*0390*/  BRA.U !UP0, `(.L_x_0) ;  /* 0x0000000108307547 */ /* 0x000fea000b800000 */
[----:B------:R-:W-:Y:S01]  /*03a0*/  IADD3 R2, PT, PT, R5, UR4, R2 ;  /* 0x0000000405027c10 */ /* 0x000fe2000fffe002 */
[----:B------:R-:W-:-:S12]  /*03b0*/  UIADD3 UR5, UPT, UPT, -UR5, URZ, URZ ;  /* 0x000000ff05057290 */ /* 0x000fd8000fffe1ff */
.L_x_3:
[----:B------:R-:W-:Y:S01]  /*03c0*/  I2FP.F32.S32 R5, R2 ;  /* 0x0000000200057245 */ /* 0x000fe20000201400 */
[----:B------:R-:W-:Y:S01]  /*03d0*/  UIADD3 UR5, UPT, UPT, UR5, 0x1, URZ ;  /* 0x0000000105057890 */ /* 0x000fe2000fffe0ff */
[----:B------:R-:W-:-:S03]  /*03e0*/  IADD3 R2, PT, PT, R2, 0x1, RZ ;  /* 0x0000000102027810 */ /* 0x000fc60007ffe0ff */
[----:B------:R-:W-:Y:S01]  /*03f0*/  FMUL R5, R5, 9.9999997473787516356e-05 ;  /* 0x38d1b71705057820 */ /* 0x000fe20000400000 */
[----:B------:R-:W-:-:S03]  /*0400*/  UISETP.NE.AND UP0, UPT, UR5, URZ, UPT ;  /* 0x000000ff0500728c */ /* 0x000fc6000bf05270 */
[----:B0-----:R-:W-:-:S04]  /*0410*/  FMUL.RZ R7, R5, 0.15915493667125701904 ;  /* 0x3e22f98305077820 */ /* 0x001fc8000040c000 */
[----:B------:R-:W-:Y:S08]  /*0420*/  MUFU.SIN R6, R7 ;  /* 0x0000000700067308 */ /* 0x000ff00000000400 */
[----:B------:R-:W0:Y:S02]  /*0430*/  MUFU.COS R5, R7 ;  /* 0x0000000700057308 */ /* 0x000e240000000000 */
[----:B0-----:R-:W-:Y:S01]  /*0440*/  FFMA R3, R6, R5, R3 ;  /* 0x0000000506037223 */ /* 0x001fe20000000003 */
[----:B------:R-:W-:Y:S06]  /*0450*/  BRA.U UP0, `(.L_x_3) ;  /* 0xfffffffd00d87547 */ /* 0x000fec000b83ffff */
.L_x_0:
[----:B------:R-:W-:-:S13]  /*0460*/  ISETP.NE.AND P0, PT, R4, RZ, PT ;  /* 0x000000ff0400720c */ /* 0x000fda0003f05270 */
[----:B------:R-:W-:Y:S05]  /*0470*/  @P0 EXIT ;  /* 0x000000000000094d */ /* 0x000fea0003800000 */
[----:B------:R-:W1:Y:S02]  /*0480*/  LDC.64 R4, c[0x0][0x380] ;  /* 0x0000e000ff047b82 */ /* 0x000e640000000a00 */
[----:B-1----:R-:W-:-:S05]  /*0490*/  IMAD.WIDE.U32 R4, R0, 0x4, R4 ;  /* 0x0000000400047825 */ /* 0x002fca00078e0004 */
[----:B------:R-:W0:Y:S01]  /*04a0*/  LDG.E R0, desc[UR8][R4.64] ;  /* 0x0000000804007981 */ /* 0x000e22000c1e1900 */
[----:B------:R-:W0:Y:S02]  /*04b0*/  F2I.TRUNC.NTZ R3, R3 ;  /* 0x0000000300037305 */ /* 0x000e24000020f100 */
[----:B0-----:R-:W-:-:S05]  /*04c0*/  LOP3.LUT R7, R0, R3, RZ, 0x3c, !PT ;  /* 0x0000000300077212 */ /* 0x001fca00078e3cff */
[----:B------:R-:W-:Y:S01]  /*04d0*/  STG.E desc[UR8][R4.64], R7 ;  /* 0x0000000704007986 */ /* 0x000fe2000c101908 */
[----:B------:R-:W-:Y:S05]  /*04e0*/  EXIT ;  /* 0x000000000000794d */ /* 0x000fea0003800000 */
.L_x_4:
[----:B------:R-:W-:-:S00]  /*04f0*/  BRA `(.L_x_4) ;  /* 0xfffffffc00fc7947 */ /* 0x000fc0000383ffff */
[----:B------:R-:W-:-:S00]  /*0500*/  NOP ;  /* 0x0000000000007918 */ /* 0x000fc00000000000 */
[----:B------:R-:W-:-:S00]  /*0510*/  NOP ;  /* 0x0000000000007918 */ /* 0x000fc00000000000 */
[----:B------:R-:W-:-:S00]  /*0520*/  NOP ;  /* 0x0000000000007918 */ /* 0x000fc00000000000 */
[----:B------:R-:W-:-:S00]  /*0530*/  NOP ;  /* 0x0000000000007918 */ /* 0x000fc00000000000 */
[----:B------:R-:W-:-:S00]  /*0540*/  NOP ;  /* 0x0000000000007918 */ /* 0x000fc00000000000 */
[----:B------:R-:W-:-:S00]  /*0550*/  NOP ;  /* 0x0000000000007918 */ /* 0x000fc00000000000 */
[----:B------:R-:W-:-:S00]  /*0560*/  NOP ;  /* 0x0000000000007918 */ /* 0x000fc00000000000 */
[----:B------:R-:W-:-:S00]  /*0570*/  NOP ;  /* 0x0000000000007918 */ /* 0x000fc00000000000 */
.L_x_5:


//--------------------- .nv.shared.reserved.0     --------------------------
	.section	.nv.shared.reserved.0,"aw",@nobits
	.weak		__nv_reservedSMEM_offset_0_alias
	.size		__nv_reservedSMEM_offset_0_alias, 0, 64
	.other		__nv_reservedSMEM_offset_0_alias,@"STO_CUDA_RESERVED_SHARED STV_DEFAULT"
__nv_reservedSMEM_offset_0_alias:
	.zero		0
	.zero		64


//--------------------- .nv.constant0._Z9markSmIdsPii --------------------------
	.section	.nv.constant0._Z9markSmIdsPii,"a",@progbits
	.sectionflags	@""
	.align	4
.nv.constant0._Z9markSmIdsPii:
	.zero		908


//--------------------- SYMBOLS --------------------------

	.type		.nv.reservedSmem.offset0,@object
	.size		.nv.reservedSmem.offset0,0x4
